//
// Generated by NVIDIA NVVM Compiler
//
// Compiler Build ID: CL-36424714
// Cuda compilation tools, release 13.0, V13.0.88
// Based on NVVM 20.0.0
//

.version 9.0
.target sm_100
.address_size 64

	// .globl	_Z9addKernelPiS_S_

.visible .entry _Z9addKernelPiS_S_(
	.param .u64 .ptr .align 1 _Z9addKernelPiS_S__param_0,
	.param .u64 .ptr .align 1 _Z9addKernelPiS_S__param_1,
	.param .u64 .ptr .align 1 _Z9addKernelPiS_S__param_2
)
{
	.reg .b32 	%r<13>;
	.reg .b64 	%rd<11>;

	ld.param.u64 	%rd1, [_Z9addKernelPiS_S__param_0];
	ld.param.u64 	%rd2, [_Z9addKernelPiS_S__param_1];
	ld.param.u64 	%rd3, [_Z9addKernelPiS_S__param_2];
	cvta.to.global.u64 	%rd4, %rd3;
	cvta.to.global.u64 	%rd5, %rd2;
	cvta.to.global.u64 	%rd6, %rd1;
	mov.u32 	%r1, %ctaid.x;
	mov.u32 	%r2, %ntid.x;
	mov.u32 	%r3, %tid.x;
	mad.lo.s32 	%r4, %r1, %r2, %r3;
	mov.u32 	%r5, %ctaid.y;
	mov.u32 	%r6, %ntid.y;
	mov.u32 	%r7, %tid.y;
	mad.lo.s32 	%r8, %r5, %r6, %r7;
	mad.lo.s32 	%r9, %r4, 20, %r8;
	mul.wide.s32 	%rd7, %r9, 4;
	add.s64 	%rd8, %rd6, %rd7;
	ld.global.u32 	%r10, [%rd8];
	add.s64 	%rd9, %rd5, %rd7;
	ld.global.u32 	%r11, [%rd9];
	add.s32 	%r12, %r11, %r10;
	add.s64 	%rd10, %rd4, %rd7;
	st.global.u32 	[%rd10], %r12;
	ret;

}


// ===== COMPILED SASS (sm_100) =====

	.target	sm_100

	.elftype	@"ET_EXEC"


//--------------------- .note.nv.tkinfo           --------------------------
	.section	.note.nv.tkinfo,"",@"SHT_NOTE"
	.sectionflags	@"SHF_NOTE_NV_TKINFO"
	.tkinfo
        /*0018*/ 	.word	0x00000002
        /*0030*/ 	.string	""
        /*0030*/ 	.string	"ptxas"
        /*0030*/ 	.string	"Cuda compilation tools, release 13.0, V13.0.88"
        /*0030*/ 	.string	"Build cuda_13.0.r13.0/compiler.36424714_0"
        /*0030*/ 	.string	"-arch sm_100 -m 64 "



//--------------------- .note.nv.cuinfo           --------------------------
	.section	.note.nv.cuinfo,"",@"SHT_NOTE"
	.sectionflags	@"SHF_NOTE_NV_CUINFO"
        /*0018*/ 	.short	0x0002
        /*001a*/ 	.short	0x0064
        /*001c*/ 	.short	0x0082
	.zero		2


//--------------------- .nv.info                  --------------------------
	.section	.nv.info,"",@"SHT_CUDA_INFO"
	.align	4


	//----- nvinfo : EIATTR_REGCOUNT
	.align		4
        /*0000*/ 	.byte	0x04, 0x2f
        /*0002*/ 	.short	(.L_1 - .L_0)
	.align		4
.L_0:
        /*0004*/ 	.word	index@(_Z9addKernelPiS_S_)
        /*0008*/ 	.word	0x0000000c


	//----- nvinfo : EIATTR_FRAME_SIZE
	.align		4
.L_1:
        /*000c*/ 	.byte	0x04, 0x11
        /*000e*/ 	.short	(.L_3 - .L_2)
	.align		4
.L_2:
        /*0010*/ 	.word	index@(_Z9addKernelPiS_S_)
        /*0014*/ 	.word	0x00000000


	//----- nvinfo : EIATTR_MIN_STACK_SIZE
	.align		4
.L_3:
        /*0018*/ 	.byte	0x04, 0x12
        /*001a*/ 	.short	(.L_5 - .L_4)
	.align		4
.L_4:
        /*001c*/ 	.word	index@(_Z9addKernelPiS_S_)
        /*0020*/ 	.word	0x00000000
.L_5:


//--------------------- .nv.compat                --------------------------
	.section	.nv.compat,"",@"SHT_CUDA_COMPAT_INFO"
	.align	4
        /*0000*/ 	.byte	0x02, 0x09, 0x00, 0x00, 0x02, 0x02, 0x01, 0x00, 0x02, 0x05, 0x05, 0x00, 0x03, 0x07, 0x01, 0x01
        /*0010*/ 	.byte	0x02, 0x03, 0x00, 0x00, 0x02, 0x06, 0x01, 0x00, 0x04, 0x0b, 0x08, 0x00, 0x09, 0x00, 0x00, 0x00
        /*0020*/ 	.byte	0x00, 0x00, 0x00, 0x00


//--------------------- .nv.info._Z9addKernelPiS_S_ --------------------------
	.section	.nv.info._Z9addKernelPiS_S_,"",@"SHT_CUDA_INFO"
	.sectionflags	@""
	.align	4


	//----- nvinfo : EIATTR_CUDA_API_VERSION
	.align		4
        /*0000*/ 	.byte	0x04, 0x37
        /*0002*/ 	.short	(.L_7 - .L_6)
.L_6:
        /*0004*/ 	.word	0x00000082


	//----- nvinfo : EIATTR_KPARAM_INFO
	.align		4
.L_7:
        /*0008*/ 	.byte	0x04, 0x17
        /*000a*/ 	.short	(.L_9 - .L_8)
.L_8:
        /*000c*/ 	.word	0x00000000
        /*0010*/ 	.short	0x0002
        /*0012*/ 	.short	0x0010
        /*0014*/ 	.byte	0x00, 0xf5, 0x21, 0x00


	//----- nvinfo : EIATTR_KPARAM_INFO
	.align		4
.L_9:
        /*0018*/ 	.byte	0x04, 0x17
        /*001a*/ 	.short	(.L_11 - .L_10)
.L_10:
        /*001c*/ 	.word	0x00000000
        /*0020*/ 	.short	0x0001
        /*0022*/ 	.short	0x0008
        /*0024*/ 	.byte	0x00, 0xf5, 0x21, 0x00


	//----- nvinfo : EIATTR_KPARAM_INFO
	.align		4
.L_11:
        /*0028*/ 	.byte	0x04, 0x17
        /*002a*/ 	.short	(.L_13 - .L_12)
.L_12:
        /*002c*/ 	.word	0x00000000
        /*0030*/ 	.short	0x0000
        /*0032*/ 	.short	0x0000
        /*0034*/ 	.byte	0x00, 0xf5, 0x21, 0x00


	//----- nvinfo : EIATTR_SPARSE_MMA_MASK
	.align		4
.L_13:
        /*0038*/ 	.byte	0x03, 0x50
        /*003a*/ 	.short	0x0000


	//----- nvinfo : EIATTR_MAXREG_COUNT
	.align		4
        /*003c*/ 	.byte	0x03, 0x1b
        /*003e*/ 	.short	0x00ff


	//----- nvinfo : EIATTR_MERCURY_ISA_VERSION
	.align		4
        /*0040*/ 	.byte	0x03, 0x5f
        /*0042*/ 	.short	0x0101


	//----- nvinfo : EIATTR_VRC_CTA_INIT_COUNT
	.align		4
        /*0044*/ 	.byte	0x02, 0x4a
	.zero		1
	.zero		1


	//----- nvinfo : EIATTR_EXIT_INSTR_OFFSETS
	.align		4
        /*0048*/ 	.byte	0x04, 0x1c
        /*004a*/ 	.short	(.L_15 - .L_14)


	//   ....[0]....
.L_14:
        /*004c*/ 	.word	0x00000150


	//----- nvinfo : EIATTR_CBANK_PARAM_SIZE
	.align		4
.L_15:
        /*0050*/ 	.byte	0x03, 0x19
        /*0052*/ 	.short	0x0018


	//----- nvinfo : EIATTR_PARAM_CBANK
	.align		4
        /*0054*/ 	.byte	0x04, 0x0a
        /*0056*/ 	.short	(.L_17 - .L_16)
	.align		4
.L_16:
        /*0058*/ 	.word	index@(.nv.constant0._Z9addKernelPiS_S_)
        /*005c*/ 	.short	0x0380
        /*005e*/ 	.short	0x0018


	//----- nvinfo : EIATTR_SW_WAR
	.align		4
.L_17:
        /*0060*/ 	.byte	0x04, 0x36
        /*0062*/ 	.short	(.L_19 - .L_18)
.L_18:
        /*0064*/ 	.word	0x00000008
.L_19:


//--------------------- .nv.callgraph             --------------------------
	.section	.nv.callgraph,"",@"SHT_CUDA_CALLGRAPH"
	.align	4
	.sectionentsize	8
	.align		4
        /*0000*/ 	.word	0x00000000
	.align		4
        /*0004*/ 	.word	0xffffffff
	.align		4
        /*0008*/ 	.word	0x00000000
	.align		4
        /*000c*/ 	.word	0xfffffffe
	.align		4
        /*0010*/ 	.word	0x00000000
	.align		4
        /*0014*/ 	.word	0xfffffffd
	.align		4
        /*0018*/ 	.word	0x00000000
	.align		4
        /*001c*/ 	.word	0xfffffffc


//--------------------- .text._Z9addKernelPiS_S_  --------------------------
	.section	.text._Z9addKernelPiS_S_,"ax",@progbits
	.align	128
        .global         _Z9addKernelPiS_S_
        .type           _Z9addKernelPiS_S_,@function
        .size           _Z9addKernelPiS_S_,(.L_x_1 - _Z9addKernelPiS_S_)
        .other          _Z9addKernelPiS_S_,@"STO_CUDA_ENTRY STV_DEFAULT"
_Z9addKernelPiS_S_:
.text._Z9addKernelPiS_S_:
[----:B------:R-:W-:Y:S01]  /*0000*/  LDC R1, c[0x0][0x37c] ;  /* 0x0000df00ff017b82 */ /* 0x000fe20000000800 */
[----:B------:R-:W0:Y:S07]  /*0010*/  S2R R7, SR_TID.X ;  /* 0x0000000000077919 */ /* 0x000e2e0000002100 */
[----:B------:R-:W0:Y:S01]  /*0020*/  S2UR UR6, SR_CTAID.X ;  /* 0x00000000000679c3 */ /* 0x000e220000002500 */
[----:B------:R-:W1:Y:S01]  /*0030*/  LDCU.64 UR4, c[0x0][0x358] ;  /* 0x00006b00ff0477ac */ /* 0x000e620008000a00 */
[----:B------:R-:W2:Y:S06]  /*0040*/  S2R R9, SR_TID.Y ;  /* 0x0000000000097919 */ /* 0x000eac0000002200 */
[----:B------:R-:W0:Y:S08]  /*0050*/  LDC R0, c[0x0][0x360] ;  /* 0x0000d800ff007b82 */ /* 0x000e300000000800 */
[----:B------:R-:W2:Y:S08]  /*0060*/  S2UR UR7, SR_CTAID.Y ;  /* 0x00000000000779c3 */ /* 0x000eb00000002600 */
[----:B------:R-:W2:Y:S08]  /*0070*/  LDC R6, c[0x0][0x364] ;  /* 0x0000d900ff067b82 */ /* 0x000eb00000000800 */
[----:B------:R-:W3:Y:S01]  /*0080*/  LDC.64 R2, c[0x0][0x380] ;  /* 0x0000e000ff027b82 */ /* 0x000ee20000000a00 */
[----:B0-----:R-:W-:-:S07]  /*0090*/  IMAD R0, R0, UR6, R7 ;  /* 0x0000000600007c24 */ /* 0x001fce000f8e0207 */
[----:B------:R-:W0:Y:S01]  /*00a0*/  LDC.64 R4, c[0x0][0x388] ;  /* 0x0000e200ff047b82 */ /* 0x000e220000000a00 */
[----:B--2---:R-:W-:-:S04]  /*00b0*/  IMAD R7, R6, UR7, R9 ;  /* 0x0000000706077c24 */ /* 0x004fc8000f8e0209 */
[----:B------:R-:W-:-:S03]  /*00c0*/  IMAD R9, R0, 0x14, R7 ;  /* 0x0000001400097824 */ /* 0x000fc600078e0207 */
[----:B------:R-:W2:Y:S01]  /*00d0*/  LDC.64 R6, c[0x0][0x390] ;  /* 0x0000e400ff067b82 */ /* 0x000ea20000000a00 */
[----:B---3--:R-:W-:-:S06]  /*00e0*/  IMAD.WIDE R2, R9, 0x4, R2 ;  /* 0x0000000409027825 */ /* 0x008fcc00078e0202 */
[----:B-1----:R-:W3:Y:S01]  /*00f0*/  LDG.E R2, desc[UR4][R2.64] ;  /* 0x0000000402027981 */ /* 0x002ee2000c1e1900 */
[----:B0-----:R-:W-:-:S06]  /*0100*/  IMAD.WIDE R4, R9, 0x4, R4 ;  /* 0x0000000409047825 */ /* 0x001fcc00078e0204 */
[----:B------:R-:W3:Y:S01]  /*0110*/  LDG.E R5, desc[UR4][R4.64] ;  /* 0x0000000404057981 */ /* 0x000ee2000c1e1900 */
[----:B--2---:R-:W-:Y:S01]  /*0120*/  IMAD.WIDE R6, R9, 0x4, R6 ;  /* 0x0000000409067825 */ /* 0x004fe200078e0206 */
[----:B---3--:R-:W-:-:S05]  /*0130*/  IADD3 R9, PT, PT, R2, R5, RZ ;  /* 0x0000000502097210 */ /* 0x008fca0007ffe0ff */
[----:B------:R-:W-:Y:S01]  /*0140*/  STG.E desc[UR4][R6.64], R9 ;  /* 0x0000000906007986 */ /* 0x000fe2000c101904 */
[----:B------:R-:W-:Y:S05]  /*0150*/  EXIT ;  /* 0x000000000000794d */ /* 0x000fea0003800000 */
.L_x_0:
[----:B------:R-:W-:-:S00]  /*0160*/  BRA `(.L_x_0) ;  /* 0xfffffffc00fc7947 */ /* 0x000fc0000383ffff */
[----:B------:R-:W-:-:S00]  /*0170*/  NOP ;  /* 0x0000000000007918 */ /* 0x000fc00000000000 */
        /* <DEDUP_REMOVED lines=8> */
.L_x_1:


//--------------------- .nv.shared.reserved.0     --------------------------
	.section	.nv.shared.reserved.0,"aw",@nobits
	.weak		__nv_reservedSMEM_offset_0_alias
	.size		__nv_reservedSMEM_offset_0_alias, 0, 64
	.other		__nv_reservedSMEM_offset_0_alias,@"STO_CUDA_RESERVED_SHARED STV_DEFAULT"
__nv_reservedSMEM_offset_0_alias:
	.zero		0
	.zero		64


//--------------------- .nv.constant0._Z9addKernelPiS_S_ --------------------------
	.section	.nv.constant0._Z9addKernelPiS_S_,"a",@progbits
	.sectionflags	@""
	.align	4
.nv.constant0._Z9addKernelPiS_S_:
	.zero		920


//--------------------- SYMBOLS --------------------------

	.type		.nv.reservedSmem.offset0,@object
	.size		.nv.reservedSmem.offset0,0x4
